	.headerflags	@"EF_CUDA_TEXMODE_UNIFIED EF_CUDA_64BIT_ADDRESS EF_CUDA_ACCELERATORS EF_CUDA_SM90 EF_CUDA_VIRTUAL_SM(EF_CUDA_SM90)"
	.elftype	@"ET_EXEC"


//--------------------- .nv.info                  --------------------------
	.section	.nv.info,"",@"SHT_CUDA_INFO"
	.align	4


	//----- nvinfo : EIATTR_REGCOUNT
	.align		4
        /*0000*/ 	.byte	0x04, 0x2f
        /*0002*/ 	.short	(.L_1 - .L_0)
	.align		4
.L_0:
        /*0004*/ 	.word	index@(triton_poi_fused_avg_pool2d_constant_pad_nd_0)
        /*0008*/ 	.word	0x0000001b


	//----- nvinfo : EIATTR_MIN_STACK_SIZE
	.align		4
.L_1:
        /*000c*/ 	.byte	0x04, 0x12
        /*000e*/ 	.short	(.L_3 - .L_2)
	.align		4
.L_2:
        /*0010*/ 	.word	index@(triton_poi_fused_avg_pool2d_constant_pad_nd_0)
        /*0014*/ 	.word	0x00000000


	//----- nvinfo : EIATTR_FRAME_SIZE
	.align		4
.L_3:
        /*0018*/ 	.byte	0x04, 0x11
        /*001a*/ 	.short	(.L_5 - .L_4)
	.align		4
.L_4:
        /*001c*/ 	.word	index@(triton_poi_fused_avg_pool2d_constant_pad_nd_0)
        /*0020*/ 	.word	0x00000000


	//----- nvinfo : EIATTR_MIN_STACK_SIZE
	.align		4
.L_5:
        /*0024*/ 	.byte	0x04, 0x12
        /*0026*/ 	.short	(.L_7 - .L_6)
	.align		4
.L_6:
        /*0028*/ 	.word	index@(triton_poi_fused_avg_pool2d_constant_pad_nd_0)
        /*002c*/ 	.word	0x00000000
.L_7:


//--------------------- .nv.info.triton_poi_fused_avg_pool2d_constant_pad_nd_0 --------------------------
	.section	.nv.info.triton_poi_fused_avg_pool2d_constant_pad_nd_0,"",@"SHT_CUDA_INFO"
	.sectionflags	@""
	.align	4


	//----- nvinfo : EIATTR_CUDA_API_VERSION
	.align		4
        /*0000*/ 	.byte	0x04, 0x37
        /*0002*/ 	.short	(.L_9 - .L_8)
.L_8:
        /*0004*/ 	.word	0x0000007c


	//----- nvinfo : EIATTR_KPARAM_INFO
	.align		4
.L_9:
        /*0008*/ 	.byte	0x04, 0x17
        /*000a*/ 	.short	(.L_11 - .L_10)
.L_10:
        /*000c*/ 	.word	0x00000000
        /*0010*/ 	.short	0x0002
        /*0012*/ 	.short	0x0010
        /*0014*/ 	.byte	0x00, 0xf0, 0x11, 0x00


	//----- nvinfo : EIATTR_KPARAM_INFO
	.align		4
.L_11:
        /*0018*/ 	.byte	0x04, 0x17
        /*001a*/ 	.short	(.L_13 - .L_12)
.L_12:
        /*001c*/ 	.word	0x00000000
        /*0020*/ 	.short	0x0001
        /*0022*/ 	.short	0x0008
        /*0024*/ 	.byte	0x00, 0xf4, 0x21, 0x00


	//----- nvinfo : EIATTR_KPARAM_INFO
	.align		4
.L_13:
        /*0028*/ 	.byte	0x04, 0x17
        /*002a*/ 	.short	(.L_15 - .L_14)
.L_14:
        /*002c*/ 	.word	0x00000000
        /*0030*/ 	.short	0x0000
        /*0032*/ 	.short	0x0000
        /*0034*/ 	.byte	0x00, 0xf4, 0x21, 0x00


	//----- nvinfo : EIATTR_SPARSE_MMA_MASK
	.align		4
.L_15:
        /*0038*/ 	.byte	0x03, 0x50
        /*003a*/ 	.short	0x0000


	//----- nvinfo : EIATTR_MAXREG_COUNT
	.align		4
        /*003c*/ 	.byte	0x03, 0x1b
        /*003e*/ 	.short	0x00ff


	//----- nvinfo : EIATTR_EXIT_INSTR_OFFSETS
	.align		4
        /*0040*/ 	.byte	0x04, 0x1c
        /*0042*/ 	.short	(.L_17 - .L_16)


	//   ....[0]....
.L_16:
        /*0044*/ 	.word	0x000008a0


	//   ....[1]....
        /*0048*/ 	.word	0x000008c0


	//----- nvinfo : EIATTR_REQNTID
	.align		4
.L_17:
        /*004c*/ 	.byte	0x04, 0x10
        /*004e*/ 	.short	(.L_19 - .L_18)
.L_18:
        /*0050*/ 	.word	0x00000080
        /*0054*/ 	.word	0x00000001
        /*0058*/ 	.word	0x00000001


	//----- nvinfo : EIATTR_CBANK_PARAM_SIZE
	.align		4
.L_19:
        /*005c*/ 	.byte	0x03, 0x19
        /*005e*/ 	.short	0x0014


	//----- nvinfo : EIATTR_PARAM_CBANK
	.align		4
        /*0060*/ 	.byte	0x04, 0x0a
        /*0062*/ 	.short	(.L_21 - .L_20)
	.align		4
.L_20:
        /*0064*/ 	.word	index@(.nv.constant0.triton_poi_fused_avg_pool2d_constant_pad_nd_0)
        /*0068*/ 	.short	0x0210
        /*006a*/ 	.short	0x0014


	//----- nvinfo : EIATTR_SW_WAR
	.align		4
.L_21:
        /*006c*/ 	.byte	0x04, 0x36
        /*006e*/ 	.short	(.L_23 - .L_22)
.L_22:
        /*0070*/ 	.word	0x00000008
.L_23:


//--------------------- .nv.callgraph             --------------------------
	.section	.nv.callgraph,"",@"SHT_CUDA_CALLGRAPH"
	.align	4
	.sectionentsize	8
	.align		4
        /*0000*/ 	.word	0x00000000
	.align		4
        /*0004*/ 	.word	0xffffffff
	.align		4
        /*0008*/ 	.word	0x00000000
	.align		4
        /*000c*/ 	.word	0xfffffffe
	.align		4
        /*0010*/ 	.word	0x00000000
	.align		4
        /*0014*/ 	.word	0xfffffffd
	.align		4
        /*0018*/ 	.word	0x00000000
	.align		4
        /*001c*/ 	.word	0xfffffffc


//--------------------- .text.triton_poi_fused_avg_pool2d_constant_pad_nd_0 --------------------------
	.section	.text.triton_poi_fused_avg_pool2d_constant_pad_nd_0,"ax",@progbits
	.align	128
        .global         triton_poi_fused_avg_pool2d_constant_pad_nd_0
        .type           triton_poi_fused_avg_pool2d_constant_pad_nd_0,@function
        .size           triton_poi_fused_avg_pool2d_constant_pad_nd_0,(.L_x_1 - triton_poi_fused_avg_pool2d_constant_pad_nd_0)
        .other          triton_poi_fused_avg_pool2d_constant_pad_nd_0,@"STO_CUDA_ENTRY STV_DEFAULT"
triton_poi_fused_avg_pool2d_constant_pad_nd_0:
.text.triton_poi_fused_avg_pool2d_constant_pad_nd_0:
[----:B------:R-:W0:Y:S02]  /*0000*/  LDC R1, c[0x0][0x28] ;  /* 0x00000a00ff017b82 */ /* 0x000e240000000800 */
[----:B------:R-:W1:Y:S01]  /*0010*/  S2R R0, SR_TID.X ;  /* 0x0000000000007919 */ /* 0x000e620000002100 */
[----:B------:R-:W-:Y:S01]  /*0020*/  ULDC.64 UR4, c[0x0][0x208] ;  /* 0x0000820000047ab9 */ /* 0x000fe20000000a00 */
[----:B------:R-:W2:Y:S01]  /*0030*/  S2R R3, SR_CTAID.X ;  /* 0x0000000000037919 */ /* 0x000ea20000002500 */
[----:B-1----:R-:W-:-:S05]  /*0040*/  LOP3.LUT R0, R0, 0x7f, RZ, 0xc0, !PT ;  /* 0x0000007f00007812 */ /* 0x002fca00078ec0ff */
[----:B--2---:R-:W-:-:S04]  /*0050*/  IMAD R0, R3, 0x80, R0 ;  /* 0x0000008003007824 */ /* 0x004fc800078e0200 */
[----:B------:R-:W-:-:S04]  /*0060*/  IMAD.HI R2, R0, 0x55555556, RZ ;  /* 0x5555555600027827 */ /* 0x000fc800078e02ff */
[----:B------:R-:W-:Y:S01]  /*0070*/  IMAD.HI R4, R0, 0x38e38e39, RZ ;  /* 0x38e38e3900047827 */ /* 0x000fe200078e02ff */
[----:B------:R-:W-:-:S04]  /*0080*/  LEA.HI R7, R2, R2, RZ, 0x1 ;  /* 0x0000000202077211 */ /* 0x000fc800078f08ff */
[----:B------:R-:W-:Y:S01]  /*0090*/  SHF.R.U32.HI R9, RZ, 0x1, R4 ;  /* 0x00000001ff097819 */ /* 0x000fe20000011604 */
[----:B------:R-:W-:-:S03]  /*00a0*/  IMAD.HI R2, R7, 0x55555556, RZ ;  /* 0x5555555607027827 */ /* 0x000fc600078e02ff */
[----:B------:R-:W-:Y:S01]  /*00b0*/  LEA.HI R4, R4, R9, RZ, 0x1 ;  /* 0x0000000904047211 */ /* 0x000fe200078f08ff */
[----:B------:R-:W-:Y:S01]  /*00c0*/  IMAD R12, R7, -0x3, R0 ;  /* 0xfffffffd070c7824 */ /* 0x000fe200078e0200 */
[----:B------:R-:W-:Y:S02]  /*00d0*/  LEA.HI R6, R2, R2, RZ, 0x1 ;  /* 0x0000000202067211 */ /* 0x000fe400078f08ff */
[----:B------:R-:W1:Y:S03]  /*00e0*/  LDC.64 R2, c[0x0][0x210] ;  /* 0x00008400ff027b82 */ /* 0x000e660000000a00 */
[----:B------:R-:W-:Y:S02]  /*00f0*/  IMAD R5, R6, -0x3, R7 ;  /* 0xfffffffd06057824 */ /* 0x000fe400078e0207 */
[----:B------:R-:W-:Y:S02]  /*0100*/  IMAD.MOV.U32 R6, RZ, RZ, RZ ;  /* 0x000000ffff067224 */ /* 0x000fe400078e00ff */
[----:B------:R-:W-:Y:S01]  /*0110*/  IMAD R4, R4, 0x2, R5 ;  /* 0x0000000204047824 */ /* 0x000fe200078e0205 */
[----:B------:R-:W-:-:S03]  /*0120*/  ISETP.GT.AND P5, PT, R5, RZ, PT ;  /* 0x000000ff0500720c */ /* 0x000fc60003fa4270 */
[----:B------:R-:W-:Y:S01]  /*0130*/  IMAD.SHL.U32 R7, R4, 0x8, RZ ;  /* 0x0000000804077824 */ /* 0x000fe200078e00ff */
[----:B------:R-:W-:-:S03]  /*0140*/  ISETP.GT.AND P1, PT, R12, RZ, P5 ;  /* 0x000000ff0c00720c */ /* 0x000fc60002f24270 */
[----:B------:R-:W-:Y:S01]  /*0150*/  IMAD R9, R12, 0x2, R7 ;  /* 0x000000020c097824 */ /* 0x000fe200078e0207 */
[----:B------:R-:W-:-:S03]  /*0160*/  ISETP.LT.AND P2, PT, R0, 0x90, P1 ;  /* 0x000000900000780c */ /* 0x000fc60000f41270 */
[----:B------:R-:W-:-:S04]  /*0170*/  VIADD R11, R9, 0xfffffff6 ;  /* 0xfffffff6090b7836 */ /* 0x000fc80000000000 */
[----:B-1----:R-:W-:-:S06]  /*0180*/  IMAD.WIDE R10, R11, 0x4, R2 ;  /* 0x000000040b0a7825 */ /* 0x002fcc00078e0202 */
[----:B------:R1:W2:Y:S01]  /*0190*/  @P2 LDG.E.EL R6, desc[UR4][R10.64] ;  /* 0x000000040a062981 */ /* 0x0002a2000c2e1900 */
[C---:B------:R-:W-:Y:S01]  /*01a0*/  IMAD.SHL.U32 R4, R12.reuse, 0x2, RZ ;  /* 0x000000020c047824 */ /* 0x040fe200078e00ff */
[----:B------:R-:W-:Y:S01]  /*01b0*/  ISETP.GT.AND P3, PT, R12, -0x1, PT ;  /* 0xffffffff0c00780c */ /* 0x000fe20003f64270 */
[C---:B------:R-:W-:Y:S02]  /*01c0*/  VIADD R19, R9.reuse, 0xfffffff7 ;  /* 0xfffffff709137836 */ /* 0x040fe40000000000 */
[----:B------:R-:W-:Y:S02]  /*01d0*/  VIADD R8, R4, 0x1 ;  /* 0x0000000104087836 */ /* 0x000fe40000000000 */
[C---:B------:R-:W-:Y:S02]  /*01e0*/  VIADD R15, R9.reuse, 0xfffffffa ;  /* 0xfffffffa090f7836 */ /* 0x040fe40000000000 */
[C---:B------:R-:W-:Y:S01]  /*01f0*/  VIADD R17, R9.reuse, 0xfffffffb ;  /* 0xfffffffb09117836 */ /* 0x040fe20000000000 */
[----:B------:R-:W-:Y:S01]  /*0200*/  ISETP.LT.AND P0, PT, R8, 0x5, P3 ;  /* 0x000000050800780c */ /* 0x000fe20001f01270 */
[----:B-1----:R-:W-:Y:S01]  /*0210*/  VIADD R11, R9, 0xfffffff8 ;  /* 0xfffffff8090b7836 */ /* 0x002fe20000000000 */
[----:B------:R-:W-:Y:S01]  /*0220*/  CS2R R20, SRZ ;  /* 0x0000000000147805 */ /* 0x000fe2000001ff00 */
[----:B------:R-:W-:Y:S01]  /*0230*/  IMAD.MOV.U32 R13, RZ, RZ, RZ ;  /* 0x000000ffff0d7224 */ /* 0x000fe200078e00ff */
[----:B------:R-:W-:Y:S01]  /*0240*/  ISETP.GT.AND P4, PT, R5, RZ, P0 ;  /* 0x000000ff0500720c */ /* 0x000fe20000784270 */
[----:B------:R-:W-:-:S03]  /*0250*/  IMAD.WIDE R18, R19, 0x4, R2 ;  /* 0x0000000413127825 */ /* 0x000fc600078e0202 */
[----:B------:R-:W-:Y:S01]  /*0260*/  ISETP.LT.AND P6, PT, R0, 0x90, P4 ;  /* 0x000000900000780c */ /* 0x000fe200027c1270 */
[--C-:B------:R-:W-:Y:S01]  /*0270*/  IMAD.WIDE R14, R15, 0x4, R2.reuse ;  /* 0x000000040f0e7825 */ /* 0x100fe200078e0202 */
[----:B------:R1:W3:Y:S03]  /*0280*/  @P2 LDG.E.EL R13, desc[UR4][R18.64] ;  /* 0x00000004120d2981 */ /* 0x0002e6000c2e1900 */
[----:B------:R-:W-:Y:S01]  /*0290*/  IMAD.MOV.U32 R23, RZ, RZ, RZ ;  /* 0x000000ffff177224 */ /* 0x000fe200078e00ff */
[----:B------:R-:W4:Y:S01]  /*02a0*/  @P2 LDG.E.EL R21, desc[UR4][R14.64] ;  /* 0x000000040e152981 */ /* 0x000f22000c2e1900 */
[----:B------:R-:W-:-:S04]  /*02b0*/  IMAD.WIDE R10, R11, 0x4, R2 ;  /* 0x000000040b0a7825 */ /* 0x000fc800078e0202 */
[--C-:B------:R-:W-:Y:S02]  /*02c0*/  IMAD.WIDE R16, R17, 0x4, R2.reuse ;  /* 0x0000000411107825 */ /* 0x100fe400078e0202 */
[----:B------:R-:W5:Y:S02]  /*02d0*/  @P6 LDG.E.EL R20, desc[UR4][R10.64] ;  /* 0x000000040a146981 */ /* 0x000f64000c2e1900 */
[----:B-1----:R-:W-:Y:S02]  /*02e0*/  VIADD R19, R9, 0xfffffffc ;  /* 0xfffffffc09137836 */ /* 0x002fe40000000000 */
[----:B------:R-:W-:Y:S02]  /*02f0*/  IMAD.MOV.U32 R24, RZ, RZ, RZ ;  /* 0x000000ffff187224 */ /* 0x000fe400078e00ff */
[----:B------:R-:W-:-:S05]  /*0300*/  IMAD.WIDE R18, R19, 0x4, R2 ;  /* 0x0000000413127825 */ /* 0x000fca00078e0202 */
[----:B------:R-:W5:Y:S01]  /*0310*/  @P6 LDG.E.EL R24, desc[UR4][R18.64] ;  /* 0x0000000412186981 */ /* 0x000f62000c2e1900 */
[----:B--2---:R-:W-:Y:S02]  /*0320*/  SEL R8, R6, RZ, P2 ;  /* 0x000000ff06087207 */ /* 0x004fe40001000000 */
[----:B------:R-:W-:Y:S02]  /*0330*/  LOP3.LUT R6, R5, R12, RZ, 0xfc, !PT ;  /* 0x0000000c05067212 */ /* 0x000fe400078efcff */
[----:B------:R-:W-:Y:S02]  /*0340*/  FSEL R8, R8, RZ, P1 ;  /* 0x000000ff08087208 */ /* 0x000fe40000800000 */
[----:B------:R-:W-:-:S04]  /*0350*/  ISETP.GT.AND P1, PT, R6, -0x1, P1 ;  /* 0xffffffff0600780c */ /* 0x000fc80000f24270 */
[----:B------:R-:W-:-:S13]  /*0360*/  ISETP.LT.AND P1, PT, R0, 0x90, P1 ;  /* 0x000000900000780c */ /* 0x000fda0000f21270 */
[----:B------:R1:W2:Y:S01]  /*0370*/  @P1 LDG.E.EL R23, desc[UR4][R16.64] ;  /* 0x0000000410171981 */ /* 0x0002a2000c2e1900 */
[----:B---3--:R-:W-:Y:S02]  /*0380*/  SEL R13, R13, RZ, P2 ;  /* 0x000000ff0d0d7207 */ /* 0x008fe40001000000 */
[----:B----4-:R-:W-:Y:S02]  /*0390*/  SEL R22, R21, RZ, P2 ;  /* 0x000000ff15167207 */ /* 0x010fe40001000000 */
[----:B------:R-:W-:Y:S02]  /*03a0*/  ISETP.GT.AND P2, PT, R6, -0x1, PT ;  /* 0xffffffff0600780c */ /* 0x000fe40003f44270 */
[----:B-----5:R-:W-:Y:S01]  /*03b0*/  SEL R20, R20, RZ, P6 ;  /* 0x000000ff14147207 */ /* 0x020fe20003000000 */
[----:B-1----:R-:W-:-:S03]  /*03c0*/  IMAD.SHL.U32 R16, R5, 0x2, RZ ;  /* 0x0000000205107824 */ /* 0x002fc600078e00ff */
[----:B------:R-:W-:Y:S02]  /*03d0*/  FSEL R11, R20, RZ, P4 ;  /* 0x000000ff140b7208 */ /* 0x000fe40002000000 */
[----:B------:R-:W-:Y:S01]  /*03e0*/  ISETP.GT.AND P4, PT, R5, -0x1, PT ;  /* 0xffffffff0500780c */ /* 0x000fe20003f84270 */
[C---:B------:R-:W-:Y:S01]  /*03f0*/  VIADD R14, R16.reuse, 0xffffffff ;  /* 0xffffffff100e7836 */ /* 0x040fe20000000000 */
[----:B------:R-:W-:Y:S01]  /*0400*/  FSEL R13, R13, RZ, P5 ;  /* 0x000000ff0d0d7208 */ /* 0x000fe20002800000 */
[----:B------:R-:W-:-:S03]  /*0410*/  VIADD R19, R16, 0x2 ;  /* 0x0000000210137836 */ /* 0x000fc60000000000 */
[----:B------:R-:W-:Y:S01]  /*0420*/  SEL R14, R14, RZ, P5 ;  /* 0x000000ff0e0e7207 */ /* 0x000fe20002800000 */
[----:B------:R-:W-:Y:S01]  /*0430*/  VIADD R20, R4, 0xffffffff ;  /* 0xffffffff04147836 */ /* 0x000fe20000000000 */
[----:B------:R-:W-:Y:S02]  /*0440*/  SEL R21, R24, RZ, P6 ;  /* 0x000000ff18157207 */ /* 0x000fe40003000000 */
[----:B------:R-:W-:Y:S02]  /*0450*/  ISETP.GT.AND P6, PT, R12, RZ, PT ;  /* 0x000000ff0c00720c */ /* 0x000fe40003fc4270 */
[----:B------:R-:W-:Y:S02]  /*0460*/  FSEL R17, R22, RZ, P4 ;  /* 0x000000ff16117208 */ /* 0x000fe40002000000 */
[----:B------:R-:W-:Y:S02]  /*0470*/  SEL R15, R20, RZ, P6 ;  /* 0x000000ff140f7207 */ /* 0x000fe40003000000 */
[----:B------:R-:W-:-:S02]  /*0480*/  FSEL R17, R17, RZ, P6 ;  /* 0x000000ff11117208 */ /* 0x000fc40003000000 */
[----:B------:R-:W-:Y:S01]  /*0490*/  ISETP.GT.AND P6, PT, R12, 0x1, PT ;  /* 0x000000010c00780c */ /* 0x000fe20003fc4270 */
[----:B------:R-:W-:-:S03]  /*04a0*/  VIADD R22, R4, 0x2 ;  /* 0x0000000204167836 */ /* 0x000fc60000000000 */
[----:B------:R-:W-:Y:S02]  /*04b0*/  SEL R18, RZ, 0x5, !P6 ;  /* 0x00000005ff127807 */ /* 0x000fe40007000000 */
[----:B------:R-:W-:Y:S02]  /*04c0*/  ISETP.GE.AND P6, PT, R12, 0x2, PT ;  /* 0x000000020c00780c */ /* 0x000fe40003fc6270 */
[----:B------:R-:W-:Y:S01]  /*04d0*/  FSEL R21, R21, RZ, P0 ;  /* 0x000000ff15157208 */ /* 0x000fe20000000000 */
[----:B------:R-:W-:Y:S02]  /*04e0*/  IMAD.IADD R7, R20, 0x1, R7 ;  /* 0x0000000114077824 */ /* 0x000fe400078e0207 */
[----:B------:R-:W-:Y:S01]  /*04f0*/  IMAD.MOV.U32 R20, RZ, RZ, RZ ;  /* 0x000000ffff147224 */ /* 0x000fe200078e00ff */
[----:B--2---:R-:W-:Y:S02]  /*0500*/  SEL R10, R23, RZ, P1 ;  /* 0x000000ff170a7207 */ /* 0x004fe40000800000 */
[----:B------:R-:W-:-:S02]  /*0510*/  ISETP.GT.AND P1, PT, R5, 0x1, PT ;  /* 0x000000010500780c */ /* 0x000fc40003f24270 */
[----:B------:R-:W-:Y:S02]  /*0520*/  FSEL R10, R10, RZ, P2 ;  /* 0x000000ff0a0a7208 */ /* 0x000fe40001000000 */
[----:B------:R-:W-:Y:S01]  /*0530*/  ISETP.GE.AND P2, PT, R5, 0x2, PT ;  /* 0x000000020500780c */ /* 0x000fe20003f46270 */
[----:B------:R-:W-:Y:S01]  /*0540*/  VIADD R5, R16, 0x1 ;  /* 0x0000000110057836 */ /* 0x000fe20000000000 */
[----:B------:R-:W-:-:S04]  /*0550*/  SEL R16, RZ, 0x5, !P1 ;  /* 0x00000005ff107807 */ /* 0x000fc80004800000 */
[----:B------:R-:W-:-:S04]  /*0560*/  ISETP.LT.AND P5, PT, R5, 0x5, P4 ;  /* 0x000000050500780c */ /* 0x000fc800027a1270 */
[----:B------:R-:W-:Y:S02]  /*0570*/  ISETP.GT.AND P1, PT, R12, RZ, P5 ;  /* 0x000000ff0c00720c */ /* 0x000fe40002f24270 */
[----:B------:R-:W-:Y:S02]  /*0580*/  SEL R19, R19, RZ, !P2 ;  /* 0x000000ff13137207 */ /* 0x000fe40005000000 */
[----:B------:R-:W-:Y:S01]  /*0590*/  ISETP.LT.AND P2, PT, R0, 0x90, P1 ;  /* 0x000000900000780c */ /* 0x000fe20000f41270 */
[----:B------:R-:W-:Y:S02]  /*05a0*/  VIADD R5, R9, 0xfffffffe ;  /* 0xfffffffe09057836 */ /* 0x000fe40000000000 */
[----:B------:R-:W-:Y:S02]  /*05b0*/  IMAD.MOV.U32 R12, RZ, RZ, RZ ;  /* 0x000000ffff0c7224 */ /* 0x000fe400078e00ff */
[----:B------:R-:W-:Y:S01]  /*05c0*/  IMAD.WIDE R4, R5, 0x4, R2 ;  /* 0x0000000405047825 */ /* 0x000fe200078e0202 */
[----:B------:R-:W-:-:S02]  /*05d0*/  PLOP3.LUT P0, PT, P0, P5, PT, 0x80, 0x0 ;  /* 0x000000000000781c */ /* 0x000fc4000070b070 */
[----:B------:R-:W-:Y:S02]  /*05e0*/  SEL R23, R22, RZ, !P6 ;  /* 0x000000ff16177207 */ /* 0x000fe40007000000 */
[----:B------:R-:W-:-:S03]  /*05f0*/  ISETP.GT.AND P6, PT, R6, -0x1, P0 ;  /* 0xffffffff0600780c */ /* 0x000fc600007c4270 */
[----:B------:R-:W2:Y:S01]  /*0600*/  @P2 LDG.E.EL R12, desc[UR4][R4.64] ;  /* 0x00000004040c2981 */ /* 0x000ea2000c2e1900 */
[----:B------:R-:W-:Y:S01]  /*0610*/  ISETP.LT.AND P6, PT, R0, 0x90, P6 ;  /* 0x000000900000780c */ /* 0x000fe200037c1270 */
[----:B------:R-:W-:-:S04]  /*0620*/  IMAD.WIDE R6, R7, 0x4, R2 ;  /* 0x0000000407067825 */ /* 0x000fc800078e0202 */
[----:B------:R-:W-:Y:S01]  /*0630*/  IMAD.WIDE R2, R9, 0x4, R2 ;  /* 0x0000000409027825 */ /* 0x000fe200078e0202 */
[----:B------:R-:W3:Y:S03]  /*0640*/  @P2 LDG.E.EL R20, desc[UR4][R6.64] ;  /* 0x0000000406142981 */ /* 0x000ee6000c2e1900 */
[----:B------:R-:W-:-:S06]  /*0650*/  IMAD.MOV.U32 R9, RZ, RZ, RZ ;  /* 0x000000ffff097224 */ /* 0x000fcc00078e00ff */
[----:B------:R1:W4:Y:S01]  /*0660*/  @P6 LDG.E.EL R9, desc[UR4][R2.64] ;  /* 0x0000000402096981 */ /* 0x000322000c2e1900 */
[----:B------:R-:W-:Y:S02]  /*0670*/  IMAD.IADD R18, R18, 0x1, R23 ;  /* 0x0000000112127824 */ /* 0x000fe400078e0217 */
[----:B------:R-:W-:Y:S02]  /*0680*/  IMAD.IADD R16, R16, 0x1, R19 ;  /* 0x0000000110107824 */ /* 0x000fe400078e0213 */
[----:B------:R-:W-:Y:S02]  /*0690*/  IMAD.IADD R19, R18, 0x1, -R15 ;  /* 0x0000000112137824 */ /* 0x000fe400078e0a0f */
[----:B------:R-:W-:Y:S02]  /*06a0*/  IMAD.IADD R15, R15, 0x1, -R18 ;  /* 0x000000010f0f7824 */ /* 0x000fe400078e0a12 */
[----:B------:R-:W-:Y:S01]  /*06b0*/  IMAD R19, R16, R19, RZ ;  /* 0x0000001310137224 */ /* 0x000fe200078e02ff */
[----:B------:R-:W-:Y:S01]  /*06c0*/  FSEL R13, R13, RZ, P3 ;  /* 0x000000ff0d0d7208 */ /* 0x000fe20001800000 */
[----:B-1----:R-:W1:Y:S02]  /*06d0*/  LDC.64 R2, c[0x0][0x218] ;  /* 0x00008600ff027b82 */ /* 0x002e640000000a00 */
[----:B------:R-:W-:Y:S01]  /*06e0*/  IMAD R14, R14, R15, R19 ;  /* 0x0000000f0e0e7224 */ /* 0x000fe200078e0213 */
[----:B------:R-:W-:Y:S01]  /*06f0*/  FSEL R21, R21, RZ, P4 ;  /* 0x000000ff15157208 */ /* 0x000fe20002000000 */
[----:B------:R-:W-:-:S03]  /*0700*/  FADD R8, R8, R13 ;  /* 0x0000000d08087221 */ /* 0x000fc60000000000 */
[----:B------:R-:W-:Y:S01]  /*0710*/  I2FP.F32.S32 R14, R14 ;  /* 0x0000000e000e7245 */ /* 0x000fe20000201400 */
[----:B------:R-:W-:-:S03]  /*0720*/  FADD R8, R8, R11 ;  /* 0x0000000b08087221 */ /* 0x000fc60000000000 */
[----:B------:R-:W-:Y:S01]  /*0730*/  FSETP.GT.AND P4, PT, |R14|, 8.50705917302346158658e+37, PT ;  /* 0x7e8000000e00780b */ /* 0x000fe20003f84200 */
[----:B------:R-:W-:-:S04]  /*0740*/  FADD R17, R8, R17 ;  /* 0x0000001108117221 */ /* 0x000fc80000000000 */
[----:B------:R-:W-:-:S04]  /*0750*/  FADD R10, R17, R10 ;  /* 0x0000000a110a7221 */ /* 0x000fc80000000000 */
[----:B------:R-:W-:Y:S01]  /*0760*/  FADD R21, R10, R21 ;  /* 0x000000150a157221 */ /* 0x000fe20000000000 */
[----:B-1----:R-:W-:Y:S01]  /*0770*/  IMAD.WIDE R2, R0, 0x4, R2 ;  /* 0x0000000400027825 */ /* 0x002fe200078e0202 */
[----:B--2---:R-:W-:-:S04]  /*0780*/  SEL R12, R12, RZ, P2 ;  /* 0x000000ff0c0c7207 */ /* 0x004fc80001000000 */
[----:B------:R-:W-:Y:S02]  /*0790*/  FSEL R12, R12, RZ, P1 ;  /* 0x000000ff0c0c7208 */ /* 0x000fe40000800000 */
[----:B------:R-:W-:Y:S02]  /*07a0*/  FSETP.GEU.AND P1, PT, |R14|, 1.175494350822287508e-38, PT ;  /* 0x008000000e00780b */ /* 0x000fe40003f2e200 */
[----:B---3--:R-:W-:Y:S01]  /*07b0*/  SEL R20, R20, RZ, P2 ;  /* 0x000000ff14147207 */ /* 0x008fe20001000000 */
[----:B------:R-:W-:-:S03]  /*07c0*/  @P4 FMUL R14, R14, 0.25 ;  /* 0x3e8000000e0e4820 */ /* 0x000fc60000400000 */
[----:B------:R-:W-:Y:S01]  /*07d0*/  FSEL R20, R20, RZ, P5 ;  /* 0x000000ff14147208 */ /* 0x000fe20002800000 */
[----:B------:R-:W-:Y:S01]  /*07e0*/  FADD R21, R21, R12 ;  /* 0x0000000c15157221 */ /* 0x000fe20000000000 */
[----:B----4-:R-:W-:Y:S02]  /*07f0*/  SEL R9, R9, RZ, P6 ;  /* 0x000000ff09097207 */ /* 0x010fe40003000000 */
[----:B------:R-:W-:-:S03]  /*0800*/  FSEL R20, R20, RZ, P3 ;  /* 0x000000ff14147208 */ /* 0x000fc60001800000 */
[----:B------:R-:W-:Y:S01]  /*0810*/  @!P1 FMUL R14, R14, 16777216 ;  /* 0x4b8000000e0e9820 */ /* 0x000fe20000400000 */
[----:B------:R-:W-:Y:S02]  /*0820*/  FSEL R9, R9, RZ, P0 ;  /* 0x000000ff09097208 */ /* 0x000fe40000000000 */
[----:B------:R-:W-:Y:S01]  /*0830*/  ISETP.GE.AND P0, PT, R0, 0x90, PT ;  /* 0x000000900000780c */ /* 0x000fe20003f06270 */
[----:B------:R-:W-:Y:S02]  /*0840*/  FADD R20, R21, R20 ;  /* 0x0000001415147221 */ /* 0x000fe40000000000 */
[----:B------:R-:W1:Y:S02]  /*0850*/  MUFU.RCP R14, R14 ;  /* 0x0000000e000e7308 */ /* 0x000e640000001000 */
[----:B------:R-:W-:-:S04]  /*0860*/  FADD R9, R20, R9 ;  /* 0x0000000914097221 */ /* 0x000fc80000000000 */
[----:B------:R-:W-:-:S04]  /*0870*/  @P4 FMUL R9, R9, 0.25 ;  /* 0x3e80000009094820 */ /* 0x000fc80000400000 */
[----:B------:R-:W-:-:S04]  /*0880*/  @!P1 FMUL R9, R9, 16777216 ;  /* 0x4b80000009099820 */ /* 0x000fc80000400000 */
[----:B-1----:R-:W-:Y:S01]  /*0890*/  FMUL R9, R14, R9 ;  /* 0x000000090e097220 */ /* 0x002fe20000400000 */
[----:B------:R-:W-:Y:S06]  /*08a0*/  @P0 EXIT ;  /* 0x000000000000094d */ /* 0x000fec0003800000 */
[----:B------:R-:W-:Y:S01]  /*08b0*/  STG.E desc[UR4][R2.64], R9 ;  /* 0x0000000902007986 */ /* 0x000fe2000c101904 */
[----:B------:R-:W-:Y:S05]  /*08c0*/  EXIT ;  /* 0x000000000000794d */ /* 0x000fea0003800000 */
.L_x_0:
[----:B------:R-:W-:-:S00]  /*08d0*/  BRA `(.L_x_0) ;  /* 0xfffffffc00fc7947 */ /* 0x000fc0000383ffff */
[----:B------:R-:W-:-:S00]  /*08e0*/  NOP ;  /* 0x0000000000007918 */ /* 0x000fc00000000000 */
        /* <DEDUP_REMOVED lines=9> */
.L_x_1:


//--------------------- .nv.constant0.triton_poi_fused_avg_pool2d_constant_pad_nd_0 --------------------------
	.section	.nv.constant0.triton_poi_fused_avg_pool2d_constant_pad_nd_0,"a",@progbits
	.sectionflags	@""
	.align	4
.nv.constant0.triton_poi_fused_avg_pool2d_constant_pad_nd_0:
	.zero		548
